	.headerflags	@"EF_CUDA_TEXMODE_UNIFIED EF_CUDA_64BIT_ADDRESS EF_CUDA_ACCELERATORS EF_CUDA_SM90 EF_CUDA_VIRTUAL_SM(EF_CUDA_SM90)"
	.elftype	@"ET_EXEC"


//--------------------- .nv.info                  --------------------------
	.section	.nv.info,"",@"SHT_CUDA_INFO"
	.align	4


	//----- nvinfo : EIATTR_REGCOUNT
	.align		4
        /*0000*/ 	.byte	0x04, 0x2f
        /*0002*/ 	.short	(.L_1 - .L_0)
	.align		4
.L_0:
        /*0004*/ 	.word	index@(triton_poi_fused_convolution_leaky_relu_12)
        /*0008*/ 	.word	0x0000000e


	//----- nvinfo : EIATTR_MIN_STACK_SIZE
	.align		4
.L_1:
        /*000c*/ 	.byte	0x04, 0x12
        /*000e*/ 	.short	(.L_3 - .L_2)
	.align		4
.L_2:
        /*0010*/ 	.word	index@(triton_poi_fused_convolution_leaky_relu_12)
        /*0014*/ 	.word	0x00000000


	//----- nvinfo : EIATTR_FRAME_SIZE
	.align		4
.L_3:
        /*0018*/ 	.byte	0x04, 0x11
        /*001a*/ 	.short	(.L_5 - .L_4)
	.align		4
.L_4:
        /*001c*/ 	.word	index@(triton_poi_fused_convolution_leaky_relu_12)
        /*0020*/ 	.word	0x00000000


	//----- nvinfo : EIATTR_MIN_STACK_SIZE
	.align		4
.L_5:
        /*0024*/ 	.byte	0x04, 0x12
        /*0026*/ 	.short	(.L_7 - .L_6)
	.align		4
.L_6:
        /*0028*/ 	.word	index@(triton_poi_fused_convolution_leaky_relu_12)
        /*002c*/ 	.word	0x00000000
.L_7:


//--------------------- .nv.info.triton_poi_fused_convolution_leaky_relu_12 --------------------------
	.section	.nv.info.triton_poi_fused_convolution_leaky_relu_12,"",@"SHT_CUDA_INFO"
	.sectionflags	@""
	.align	4


	//----- nvinfo : EIATTR_CUDA_API_VERSION
	.align		4
        /*0000*/ 	.byte	0x04, 0x37
        /*0002*/ 	.short	(.L_9 - .L_8)
.L_8:
        /*0004*/ 	.word	0x0000007c


	//----- nvinfo : EIATTR_KPARAM_INFO
	.align		4
.L_9:
        /*0008*/ 	.byte	0x04, 0x17
        /*000a*/ 	.short	(.L_11 - .L_10)
.L_10:
        /*000c*/ 	.word	0x00000000
        /*0010*/ 	.short	0x0002
        /*0012*/ 	.short	0x0010
        /*0014*/ 	.byte	0x00, 0xf0, 0x11, 0x00


	//----- nvinfo : EIATTR_KPARAM_INFO
	.align		4
.L_11:
        /*0018*/ 	.byte	0x04, 0x17
        /*001a*/ 	.short	(.L_13 - .L_12)
.L_12:
        /*001c*/ 	.word	0x00000000
        /*0020*/ 	.short	0x0001
        /*0022*/ 	.short	0x0008
        /*0024*/ 	.byte	0x00, 0xf4, 0x21, 0x00


	//----- nvinfo : EIATTR_KPARAM_INFO
	.align		4
.L_13:
        /*0028*/ 	.byte	0x04, 0x17
        /*002a*/ 	.short	(.L_15 - .L_14)
.L_14:
        /*002c*/ 	.word	0x00000000
        /*0030*/ 	.short	0x0000
        /*0032*/ 	.short	0x0000
        /*0034*/ 	.byte	0x00, 0xf4, 0x21, 0x00


	//----- nvinfo : EIATTR_SPARSE_MMA_MASK
	.align		4
.L_15:
        /*0038*/ 	.byte	0x03, 0x50
        /*003a*/ 	.short	0x0000


	//----- nvinfo : EIATTR_MAXREG_COUNT
	.align		4
        /*003c*/ 	.byte	0x03, 0x1b
        /*003e*/ 	.short	0x00ff


	//----- nvinfo : EIATTR_EXIT_INSTR_OFFSETS
	.align		4
        /*0040*/ 	.byte	0x04, 0x1c
        /*0042*/ 	.short	(.L_17 - .L_16)


	//   ....[0]....
.L_16:
        /*0044*/ 	.word	0x00000210


	//----- nvinfo : EIATTR_REQNTID
	.align		4
.L_17:
        /*0048*/ 	.byte	0x04, 0x10
        /*004a*/ 	.short	(.L_19 - .L_18)
.L_18:
        /*004c*/ 	.word	0x00000080
        /*0050*/ 	.word	0x00000001
        /*0054*/ 	.word	0x00000001


	//----- nvinfo : EIATTR_CBANK_PARAM_SIZE
	.align		4
.L_19:
        /*0058*/ 	.byte	0x03, 0x19
        /*005a*/ 	.short	0x0014


	//----- nvinfo : EIATTR_PARAM_CBANK
	.align		4
        /*005c*/ 	.byte	0x04, 0x0a
        /*005e*/ 	.short	(.L_21 - .L_20)
	.align		4
.L_20:
        /*0060*/ 	.word	index@(.nv.constant0.triton_poi_fused_convolution_leaky_relu_12)
        /*0064*/ 	.short	0x0210
        /*0066*/ 	.short	0x0014


	//----- nvinfo : EIATTR_SW_WAR
	.align		4
.L_21:
        /*0068*/ 	.byte	0x04, 0x36
        /*006a*/ 	.short	(.L_23 - .L_22)
.L_22:
        /*006c*/ 	.word	0x00000008
.L_23:


//--------------------- .nv.callgraph             --------------------------
	.section	.nv.callgraph,"",@"SHT_CUDA_CALLGRAPH"
	.align	4
	.sectionentsize	8
	.align		4
        /*0000*/ 	.word	0x00000000
	.align		4
        /*0004*/ 	.word	0xffffffff
	.align		4
        /*0008*/ 	.word	0x00000000
	.align		4
        /*000c*/ 	.word	0xfffffffe
	.align		4
        /*0010*/ 	.word	0x00000000
	.align		4
        /*0014*/ 	.word	0xfffffffd
	.align		4
        /*0018*/ 	.word	0x00000000
	.align		4
        /*001c*/ 	.word	0xfffffffc


//--------------------- .text.triton_poi_fused_convolution_leaky_relu_12 --------------------------
	.section	.text.triton_poi_fused_convolution_leaky_relu_12,"ax",@progbits
	.align	128
        .global         triton_poi_fused_convolution_leaky_relu_12
        .type           triton_poi_fused_convolution_leaky_relu_12,@function
        .size           triton_poi_fused_convolution_leaky_relu_12,(.L_x_1 - triton_poi_fused_convolution_leaky_relu_12)
        .other          triton_poi_fused_convolution_leaky_relu_12,@"STO_CUDA_ENTRY STV_DEFAULT"
triton_poi_fused_convolution_leaky_relu_12:
.text.triton_poi_fused_convolution_leaky_relu_12:
[----:B------:R-:W-:Y:S01]  /*0000*/  LDC R1, c[0x0][0x28] ;  /* 0x00000a00ff017b82 */ /* 0x000fe20000000800 */
[----:B------:R-:W1:Y:S07]  /*0010*/  S2R R0, SR_TID.X ;  /* 0x0000000000007919 */ /* 0x000e6e0000002100 */
[----:B------:R-:W2:Y:S01]  /*0020*/  LDC.64 R4, c[0x0][0x218] ;  /* 0x00008600ff047b82 */ /* 0x000ea20000000a00 */
[----:B------:R-:W-:Y:S01]  /*0030*/  ULDC.64 UR4, c[0x0][0x208] ;  /* 0x0000820000047ab9 */ /* 0x000fe20000000a00 */
[----:B------:R-:W3:Y:S06]  /*0040*/  S2R R7, SR_CTAID.X ;  /* 0x0000000000077919 */ /* 0x000eec0000002500 */
[----:B------:R-:W4:Y:S01]  /*0050*/  LDC.64 R2, c[0x0][0x210] ;  /* 0x00008400ff027b82 */ /* 0x000f220000000a00 */
[----:B-1----:R-:W-:Y:S01]  /*0060*/  IMAD.SHL.U32 R0, R0, 0x4, RZ ;  /* 0x0000000400007824 */ /* 0x002fe200078e00ff */
[----:B---3--:R-:W-:-:S04]  /*0070*/  SHF.R.S32.HI R6, RZ, 0x16, R7 ;  /* 0x00000016ff067819 */ /* 0x008fc80000011407 */
[----:B------:R-:W-:Y:S02]  /*0080*/  LOP3.LUT R0, R0, 0x1fc, RZ, 0xc0, !PT ;  /* 0x000001fc00007812 */ /* 0x000fe400078ec0ff */
[----:B------:R-:W-:Y:S02]  /*0090*/  SGXT R6, R6, 0x1 ;  /* 0x000000010606781a */ /* 0x000fe40000000200 */
[----:B------:R-:W-:-:S04]  /*00a0*/  LEA R7, R7, R0, 0x9 ;  /* 0x0000000007077211 */ /* 0x000fc800078e48ff */
[----:B------:R-:W-:Y:S01]  /*00b0*/  LEA.HI R6, R6, R7, RZ, 0x8 ;  /* 0x0000000706067211 */ /* 0x000fe200078f40ff */
[----:B----4-:R-:W-:-:S03]  /*00c0*/  IMAD.WIDE R2, R7, 0x4, R2 ;  /* 0x0000000407027825 */ /* 0x010fc600078e0202 */
[----:B------:R-:W-:-:S04]  /*00d0*/  SHF.R.S32.HI R6, RZ, 0x8, R6 ;  /* 0x00000008ff067819 */ /* 0x000fc80000011406 */
[----:B------:R-:W-:-:S04]  /*00e0*/  LEA.HI R0, R6, R6, RZ, 0x6 ;  /* 0x0000000606007211 */ /* 0x000fc800078f30ff */
[----:B------:R-:W-:-:S05]  /*00f0*/  LOP3.LUT R9, R0, 0xffffffc0, RZ, 0xc0, !PT ;  /* 0xffffffc000097812 */ /* 0x000fca00078ec0ff */
[----:B------:R-:W-:-:S04]  /*0100*/  IMAD.IADD R9, R6, 0x1, -R9 ;  /* 0x0000000106097824 */ /* 0x000fc800078e0a09 */
[----:B--2---:R-:W-:Y:S02]  /*0110*/  IMAD.WIDE R4, R9, 0x4, R4 ;  /* 0x0000000409047825 */ /* 0x004fe400078e0204 */
[----:B------:R-:W2:Y:S04]  /*0120*/  LDG.E.128 R8, desc[UR4][R2.64] ;  /* 0x0000000402087981 */ /* 0x000ea8000c1e1d00 */
[----:B------:R-:W2:Y:S02]  /*0130*/  LDG.E.EL R4, desc[UR4][R4.64] ;  /* 0x0000000404047981 */ /* 0x000ea4000c2e1900 */
[CC--:B--2---:R-:W-:Y:S01]  /*0140*/  FSETP.GT.AND P2, PT, R9.reuse, -R4.reuse, PT ;  /* 0x800000040900720b */ /* 0x0c4fe20003f44000 */
[--C-:B------:R-:W-:Y:S01]  /*0150*/  FADD R9, R9, R4.reuse ;  /* 0x0000000409097221 */ /* 0x100fe20000000000 */
[CC--:B------:R-:W-:Y:S01]  /*0160*/  FSETP.GT.AND P1, PT, R10.reuse, -R4.reuse, PT ;  /* 0x800000040a00720b */ /* 0x0c0fe20003f24000 */
[--C-:B------:R-:W-:Y:S01]  /*0170*/  FADD R10, R10, R4.reuse ;  /* 0x000000040a0a7221 */ /* 0x100fe20000000000 */
[CC--:B------:R-:W-:Y:S01]  /*0180*/  FSETP.GT.AND P0, PT, R11.reuse, -R4.reuse, PT ;  /* 0x800000040b00720b */ /* 0x0c0fe20003f04000 */
[--C-:B------:R-:W-:Y:S01]  /*0190*/  FADD R11, R11, R4.reuse ;  /* 0x000000040b0b7221 */ /* 0x100fe20000000000 */
[C---:B------:R-:W-:Y:S01]  /*01a0*/  FSETP.GT.AND P3, PT, R8.reuse, -R4, PT ;  /* 0x800000040800720b */ /* 0x040fe20003f64000 */
[----:B------:R-:W-:-:S06]  /*01b0*/  FADD R8, R8, R4 ;  /* 0x0000000408087221 */ /* 0x000fcc0000000000 */
[----:B------:R-:W-:Y:S02]  /*01c0*/  @!P2 FMUL R9, R9, 0.10000000149011611938 ;  /* 0x3dcccccd0909a820 */ /* 0x000fe40000400000 */
[----:B------:R-:W-:Y:S02]  /*01d0*/  @!P1 FMUL R10, R10, 0.10000000149011611938 ;  /* 0x3dcccccd0a0a9820 */ /* 0x000fe40000400000 */
[----:B------:R-:W-:Y:S02]  /*01e0*/  @!P0 FMUL R11, R11, 0.10000000149011611938 ;  /* 0x3dcccccd0b0b8820 */ /* 0x000fe40000400000 */
[----:B------:R-:W-:-:S05]  /*01f0*/  @!P3 FMUL R8, R8, 0.10000000149011611938 ;  /* 0x3dcccccd0808b820 */ /* 0x000fca0000400000 */
[----:B------:R-:W-:Y:S01]  /*0200*/  STG.E.128 desc[UR4][R2.64], R8 ;  /* 0x0000000802007986 */ /* 0x000fe2000c101d04 */
[----:B------:R-:W-:Y:S05]  /*0210*/  EXIT ;  /* 0x000000000000794d */ /* 0x000fea0003800000 */
.L_x_0:
[----:B------:R-:W-:-:S00]  /*0220*/  BRA `(.L_x_0) ;  /* 0xfffffffc00fc7947 */ /* 0x000fc0000383ffff */
[----:B------:R-:W-:-:S00]  /*0230*/  NOP ;  /* 0x0000000000007918 */ /* 0x000fc00000000000 */
        /* <DEDUP_REMOVED lines=12> */
.L_x_1:


//--------------------- .nv.constant0.triton_poi_fused_convolution_leaky_relu_12 --------------------------
	.section	.nv.constant0.triton_poi_fused_convolution_leaky_relu_12,"a",@progbits
	.sectionflags	@""
	.align	4
.nv.constant0.triton_poi_fused_convolution_leaky_relu_12:
	.zero		548
